//
// Generated by NVIDIA NVVM Compiler
//
// Compiler Build ID: CL-36424714
// Cuda compilation tools, release 13.0, V13.0.88
// Based on NVVM 20.0.0
//

.version 9.0
.target sm_100
.address_size 64

	// .globl	_Z6kernelPiPf

.visible .entry _Z6kernelPiPf(
	.param .u64 .ptr .align 1 _Z6kernelPiPf_param_0,
	.param .u64 .ptr .align 1 _Z6kernelPiPf_param_1
)
{
	.reg .pred 	%p<3>;
	.reg .b32 	%r<11>;
	.reg .b32 	%f<5>;
	.reg .b64 	%rd<9>;
	.reg .b64 	%fd<9>;

	ld.param.u64 	%rd2, [_Z6kernelPiPf_param_0];
	ld.param.u64 	%rd3, [_Z6kernelPiPf_param_1];
	cvta.to.global.u64 	%rd4, %rd2;
	cvta.to.global.u64 	%rd5, %rd3;
	mov.u32 	%r1, %ntid.x;
	mov.u32 	%r2, %ctaid.x;
	mov.u32 	%r3, %tid.x;
	mad.lo.s32 	%r4, %r1, %r2, %r3;
	shl.b32 	%r5, %r4, 1;
	shl.b32 	%r6, %r4, 2;
	mul.wide.s32 	%rd6, %r6, 4;
	add.s64 	%rd7, %rd5, %rd6;
	ld.global.f32 	%f1, [%rd7];
	cvt.f64.f32 	%fd2, %f1;
	ld.global.f32 	%f2, [%rd7+4];
	cvt.f64.f32 	%fd3, %f2;
	ld.global.f32 	%f3, [%rd7+8];
	cvt.f64.f32 	%fd4, %f3;
	ld.global.f32 	%f4, [%rd7+12];
	cvt.f64.f32 	%fd5, %f4;
	mul.f64 	%fd6, %fd3, %fd3;
	fma.rn.f64 	%fd7, %fd2, %fd2, %fd6;
	mul.f64 	%fd8, %fd5, %fd5;
	fma.rn.f64 	%fd1, %fd4, %fd4, %fd8;
	setp.gtu.f64 	%p1, %fd7, 0d3FF0000000000000;
	mul.wide.s32 	%rd8, %r5, 4;
	add.s64 	%rd1, %rd4, %rd8;
	@%p1 bra 	$L__BB0_2;
	mov.b32 	%r7, 1;
	st.global.u32 	[%rd1], %r7;
	bra.uni 	$L__BB0_3;
$L__BB0_2:
	mov.b32 	%r8, 0;
	st.global.u32 	[%rd1], %r8;
$L__BB0_3:
	setp.gtu.f64 	%p2, %fd1, 0d3FF0000000000000;
	@%p2 bra 	$L__BB0_5;
	mov.b32 	%r9, 1;
	st.global.u32 	[%rd1+4], %r9;
	bra.uni 	$L__BB0_6;
$L__BB0_5:
	mov.b32 	%r10, 0;
	st.global.u32 	[%rd1+4], %r10;
$L__BB0_6:
	ret;

}


// ===== COMPILED SASS (sm_100) =====

	.target	sm_100

	.elftype	@"ET_EXEC"


//--------------------- .note.nv.tkinfo           --------------------------
	.section	.note.nv.tkinfo,"",@"SHT_NOTE"
	.sectionflags	@"SHF_NOTE_NV_TKINFO"
	.tkinfo
        /*0018*/ 	.word	0x00000002
        /*0030*/ 	.string	""
        /*0030*/ 	.string	"ptxas"
        /*0030*/ 	.string	"Cuda compilation tools, release 13.0, V13.0.88"
        /*0030*/ 	.string	"Build cuda_13.0.r13.0/compiler.36424714_0"
        /*0030*/ 	.string	"-arch sm_100 -m 64 "



//--------------------- .note.nv.cuinfo           --------------------------
	.section	.note.nv.cuinfo,"",@"SHT_NOTE"
	.sectionflags	@"SHF_NOTE_NV_CUINFO"
        /*0018*/ 	.short	0x0002
        /*001a*/ 	.short	0x0064
        /*001c*/ 	.short	0x0082
	.zero		2


//--------------------- .nv.info                  --------------------------
	.section	.nv.info,"",@"SHT_CUDA_INFO"
	.align	4


	//----- nvinfo : EIATTR_REGCOUNT
	.align		4
        /*0000*/ 	.byte	0x04, 0x2f
        /*0002*/ 	.short	(.L_1 - .L_0)
	.align		4
.L_0:
        /*0004*/ 	.word	index@(_Z6kernelPiPf)
        /*0008*/ 	.word	0x00000012


	//----- nvinfo : EIATTR_FRAME_SIZE
	.align		4
.L_1:
        /*000c*/ 	.byte	0x04, 0x11
        /*000e*/ 	.short	(.L_3 - .L_2)
	.align		4
.L_2:
        /*0010*/ 	.word	index@(_Z6kernelPiPf)
        /*0014*/ 	.word	0x00000000


	//----- nvinfo : EIATTR_MIN_STACK_SIZE
	.align		4
.L_3:
        /*0018*/ 	.byte	0x04, 0x12
        /*001a*/ 	.short	(.L_5 - .L_4)
	.align		4
.L_4:
        /*001c*/ 	.word	index@(_Z6kernelPiPf)
        /*0020*/ 	.word	0x00000000
.L_5:


//--------------------- .nv.compat                --------------------------
	.section	.nv.compat,"",@"SHT_CUDA_COMPAT_INFO"
	.align	4
        /*0000*/ 	.byte	0x02, 0x09, 0x00, 0x00, 0x02, 0x02, 0x01, 0x00, 0x02, 0x05, 0x05, 0x00, 0x03, 0x07, 0x01, 0x01
        /*0010*/ 	.byte	0x02, 0x03, 0x00, 0x00, 0x02, 0x06, 0x01, 0x00, 0x04, 0x0b, 0x08, 0x00, 0x01, 0x00, 0x00, 0x00
        /*0020*/ 	.byte	0x00, 0x00, 0x00, 0x00


//--------------------- .nv.info._Z6kernelPiPf    --------------------------
	.section	.nv.info._Z6kernelPiPf,"",@"SHT_CUDA_INFO"
	.sectionflags	@""
	.align	4


	//----- nvinfo : EIATTR_CUDA_API_VERSION
	.align		4
        /*0000*/ 	.byte	0x04, 0x37
        /*0002*/ 	.short	(.L_7 - .L_6)
.L_6:
        /*0004*/ 	.word	0x00000082


	//----- nvinfo : EIATTR_KPARAM_INFO
	.align		4
.L_7:
        /*0008*/ 	.byte	0x04, 0x17
        /*000a*/ 	.short	(.L_9 - .L_8)
.L_8:
        /*000c*/ 	.word	0x00000000
        /*0010*/ 	.short	0x0001
        /*0012*/ 	.short	0x0008
        /*0014*/ 	.byte	0x00, 0xf5, 0x21, 0x00


	//----- nvinfo : EIATTR_KPARAM_INFO
	.align		4
.L_9:
        /*0018*/ 	.byte	0x04, 0x17
        /*001a*/ 	.short	(.L_11 - .L_10)
.L_10:
        /*001c*/ 	.word	0x00000000
        /*0020*/ 	.short	0x0000
        /*0022*/ 	.short	0x0000
        /*0024*/ 	.byte	0x00, 0xf5, 0x21, 0x00


	//----- nvinfo : EIATTR_SPARSE_MMA_MASK
	.align		4
.L_11:
        /*0028*/ 	.byte	0x03, 0x50
        /*002a*/ 	.short	0x0000


	//----- nvinfo : EIATTR_MAXREG_COUNT
	.align		4
        /*002c*/ 	.byte	0x03, 0x1b
        /*002e*/ 	.short	0x00ff


	//----- nvinfo : EIATTR_MERCURY_ISA_VERSION
	.align		4
        /*0030*/ 	.byte	0x03, 0x5f
        /*0032*/ 	.short	0x0101


	//----- nvinfo : EIATTR_VRC_CTA_INIT_COUNT
	.align		4
        /*0034*/ 	.byte	0x02, 0x4a
	.zero		1
	.zero		1


	//----- nvinfo : EIATTR_EXIT_INSTR_OFFSETS
	.align		4
        /*0038*/ 	.byte	0x04, 0x1c
        /*003a*/ 	.short	(.L_13 - .L_12)


	//   ....[0]....
.L_12:
        /*003c*/ 	.word	0x000001f0


	//   ....[1]....
        /*0040*/ 	.word	0x00000210


	//----- nvinfo : EIATTR_CBANK_PARAM_SIZE
	.align		4
.L_13:
        /*0044*/ 	.byte	0x03, 0x19
        /*0046*/ 	.short	0x0010


	//----- nvinfo : EIATTR_PARAM_CBANK
	.align		4
        /*0048*/ 	.byte	0x04, 0x0a
        /*004a*/ 	.short	(.L_15 - .L_14)
	.align		4
.L_14:
        /*004c*/ 	.word	index@(.nv.constant0._Z6kernelPiPf)
        /*0050*/ 	.short	0x0380
        /*0052*/ 	.short	0x0010


	//----- nvinfo : EIATTR_SW_WAR
	.align		4
.L_15:
        /*0054*/ 	.byte	0x04, 0x36
        /*0056*/ 	.short	(.L_17 - .L_16)
.L_16:
        /*0058*/ 	.word	0x00000008
.L_17:


//--------------------- .nv.callgraph             --------------------------
	.section	.nv.callgraph,"",@"SHT_CUDA_CALLGRAPH"
	.align	4
	.sectionentsize	8
	.align		4
        /*0000*/ 	.word	0x00000000
	.align		4
        /*0004*/ 	.word	0xffffffff
	.align		4
        /*0008*/ 	.word	0x00000000
	.align		4
        /*000c*/ 	.word	0xfffffffe
	.align		4
        /*0010*/ 	.word	0x00000000
	.align		4
        /*0014*/ 	.word	0xfffffffd
	.align		4
        /*0018*/ 	.word	0x00000000
	.align		4
        /*001c*/ 	.word	0xfffffffc


//--------------------- .text._Z6kernelPiPf       --------------------------
	.section	.text._Z6kernelPiPf,"ax",@progbits
	.align	128
        .global         _Z6kernelPiPf
        .type           _Z6kernelPiPf,@function
        .size           _Z6kernelPiPf,(.L_x_1 - _Z6kernelPiPf)
        .other          _Z6kernelPiPf,@"STO_CUDA_ENTRY STV_DEFAULT"
_Z6kernelPiPf:
.text._Z6kernelPiPf:
[----:B------:R-:W-:Y:S01]  /*0000*/  LDC R1, c[0x0][0x37c] ;  /* 0x0000df00ff017b82 */ /* 0x000fe20000000800 */
[----:B------:R-:W0:Y:S01]  /*0010*/  S2R R0, SR_CTAID.X ;  /* 0x0000000000007919 */ /* 0x000e220000002500 */
[----:B------:R-:W0:Y:S06]  /*0020*/  LDCU UR6, c[0x0][0x360] ;  /* 0x00006c00ff0677ac */ /* 0x000e2c0008000800 */
[----:B------:R-:W1:Y:S01]  /*0030*/  LDC.64 R2, c[0x0][0x388] ;  /* 0x0000e200ff027b82 */ /* 0x000e620000000a00 */
[----:B------:R-:W0:Y:S01]  /*0040*/  S2R R5, SR_TID.X ;  /* 0x0000000000057919 */ /* 0x000e220000002100 */
[----:B------:R-:W2:Y:S06]  /*0050*/  LDCU.64 UR4, c[0x0][0x358] ;  /* 0x00006b00ff0477ac */ /* 0x000eac0008000a00 */
[----:B------:R-:W3:Y:S01]  /*0060*/  LDC.64 R12, c[0x0][0x380] ;  /* 0x0000e000ff0c7b82 */ /* 0x000ee20000000a00 */
[----:B0-----:R-:W-:-:S05]  /*0070*/  IMAD R0, R0, UR6, R5 ;  /* 0x0000000600007c24 */ /* 0x001fca000f8e0205 */
[----:B------:R-:W-:-:S05]  /*0080*/  SHF.L.U32 R5, R0, 0x2, RZ ;  /* 0x0000000200057819 */ /* 0x000fca00000006ff */
[----:B-1----:R-:W-:-:S05]  /*0090*/  IMAD.WIDE R2, R5, 0x4, R2 ;  /* 0x0000000405027825 */ /* 0x002fca00078e0202 */
[----:B--2---:R-:W2:Y:S04]  /*00a0*/  LDG.E R14, desc[UR4][R2.64+0x4] ;  /* 0x00000404020e7981 */ /* 0x004ea8000c1e1900 */
[----:B------:R-:W4:Y:S04]  /*00b0*/  LDG.E R15, desc[UR4][R2.64+0xc] ;  /* 0x00000c04020f7981 */ /* 0x000f28000c1e1900 */
[----:B------:R-:W5:Y:S04]  /*00c0*/  LDG.E R4, desc[UR4][R2.64] ;  /* 0x0000000402047981 */ /* 0x000f68000c1e1900 */
[----:B------:R0:W5:Y:S02]  /*00d0*/  LDG.E R8, desc[UR4][R2.64+0x8] ;  /* 0x0000080402087981 */ /* 0x000164000c1e1900 */
[----:B0-----:R-:W-:-:S05]  /*00e0*/  SHF.L.U32 R3, R0, 0x1, RZ ;  /* 0x0000000100037819 */ /* 0x001fca00000006ff */
[----:B---3--:R-:W-:Y:S01]  /*00f0*/  IMAD.WIDE R2, R3, 0x4, R12 ;  /* 0x0000000403027825 */ /* 0x008fe200078e020c */
[----:B--2---:R-:W0:Y:S08]  /*0100*/  F2F.F64.F32 R6, R14 ;  /* 0x0000000e00067310 */ /* 0x004e300000201800 */
[----:B----4-:R-:W1:Y:S08]  /*0110*/  F2F.F64.F32 R10, R15 ;  /* 0x0000000f000a7310 */ /* 0x010e700000201800 */
[----:B-----5:R-:W2:Y:S01]  /*0120*/  F2F.F64.F32 R4, R4 ;  /* 0x0000000400047310 */ /* 0x020ea20000201800 */
[----:B0-----:R-:W-:-:S07]  /*0130*/  DMUL R6, R6, R6 ;  /* 0x0000000606067228 */ /* 0x001fce0000000000 */
[----:B------:R-:W0:Y:S01]  /*0140*/  F2F.F64.F32 R8, R8 ;  /* 0x0000000800087310 */ /* 0x000e220000201800 */
[----:B-1----:R-:W-:Y:S02]  /*0150*/  DMUL R10, R10, R10 ;  /* 0x0000000a0a0a7228 */ /* 0x002fe40000000000 */
[----:B--2---:R-:W-:-:S06]  /*0160*/  DFMA R6, R4, R4, R6 ;  /* 0x000000040406722b */ /* 0x004fcc0000000006 */
[----:B0-----:R-:W-:Y:S02]  /*0170*/  DFMA R10, R8, R8, R10 ;  /* 0x00000008080a722b */ /* 0x001fe4000000000a */
[----:B------:R-:W-:-:S06]  /*0180*/  DSETP.GTU.AND P0, PT, R6, 1, PT ;  /* 0x3ff000000600742a */ /* 0x000fcc0003f0c000 */
[----:B------:R-:W-:-:S08]  /*0190*/  DSETP.GTU.AND P1, PT, R10, 1, PT ;  /* 0x3ff000000a00742a */ /* 0x000fd00003f2c000 */
[----:B------:R-:W-:-:S06]  /*01a0*/  @!P0 MOV R5, 0x1 ;  /* 0x0000000100058802 */ /* 0x000fcc0000000f00 */
[----:B------:R-:W-:Y:S01]  /*01b0*/  @!P1 MOV R7, 0x1 ;  /* 0x0000000100079802 */ /* 0x000fe20000000f00 */
[----:B------:R0:W-:Y:S04]  /*01c0*/  @!P0 STG.E desc[UR4][R2.64], R5 ;  /* 0x0000000502008986 */ /* 0x0001e8000c101904 */
[----:B------:R0:W-:Y:S04]  /*01d0*/  @!P1 STG.E desc[UR4][R2.64+0x4], R7 ;  /* 0x0000040702009986 */ /* 0x0001e8000c101904 */
[----:B------:R0:W-:Y:S01]  /*01e0*/  @P0 STG.E desc[UR4][R2.64], RZ ;  /* 0x000000ff02000986 */ /* 0x0001e2000c101904 */
[----:B------:R-:W-:Y:S05]  /*01f0*/  @!P1 EXIT ;  /* 0x000000000000994d */ /* 0x000fea0003800000 */
[----:B------:R-:W-:Y:S01]  /*0200*/  STG.E desc[UR4][R2.64+0x4], RZ ;  /* 0x000004ff02007986 */ /* 0x000fe2000c101904 */
[----:B------:R-:W-:Y:S05]  /*0210*/  EXIT ;  /* 0x000000000000794d */ /* 0x000fea0003800000 */
.L_x_0:
[----:B------:R-:W-:-:S00]  /*0220*/  BRA `(.L_x_0) ;  /* 0xfffffffc00fc7947 */ /* 0x000fc0000383ffff */
[----:B------:R-:W-:-:S00]  /*0230*/  NOP ;  /* 0x0000000000007918 */ /* 0x000fc00000000000 */
        /* <DEDUP_REMOVED lines=12> */
.L_x_1:


//--------------------- .nv.shared.reserved.0     --------------------------
	.section	.nv.shared.reserved.0,"aw",@nobits
	.weak		__nv_reservedSMEM_offset_0_alias
	.size		__nv_reservedSMEM_offset_0_alias, 0, 64
	.other		__nv_reservedSMEM_offset_0_alias,@"STO_CUDA_RESERVED_SHARED STV_DEFAULT"
__nv_reservedSMEM_offset_0_alias:
	.zero		0
	.zero		64


//--------------------- .nv.constant0._Z6kernelPiPf --------------------------
	.section	.nv.constant0._Z6kernelPiPf,"a",@progbits
	.sectionflags	@""
	.align	4
.nv.constant0._Z6kernelPiPf:
	.zero		912


//--------------------- SYMBOLS --------------------------

	.type		.nv.reservedSmem.offset0,@object
	.size		.nv.reservedSmem.offset0,0x4
